.version 6.5
.target sm_30
.address_size 64

.visible .entry prmt(
	.param .u64 input,
	.param .u64 output
)
{
	.reg .u64 	    in_addr;
    .reg .u64 	    out_addr;
    .reg .u32 	    temp1;
    .reg .u32 	    temp2;
    .reg .u32 	    temp3;
    .reg .u32 	    temp4;

	ld.param.u64 	in_addr, [input];
    ld.param.u64 	out_addr, [output];

    ld.u32          temp1, [in_addr];
    ld.u32          temp2, [in_addr+4];
	prmt.b32        temp3, temp1, temp2, 30212;
    prmt.b32        temp4, temp1, temp2, 32268;
    st.u32          [out_addr], temp3;
    st.u32          [out_addr+4], temp4;
	ret;
}


// ===== COMPILED SASS (sm_100) =====

	.target	sm_100

	.elftype	@"ET_EXEC"


//--------------------- .note.nv.tkinfo           --------------------------
	.section	.note.nv.tkinfo,"",@"SHT_NOTE"
	.sectionflags	@"SHF_NOTE_NV_TKINFO"
	.tkinfo
        /*0018*/ 	.word	0x00000002
        /*0030*/ 	.string	""
        /*0030*/ 	.string	"ptxas"
        /*0030*/ 	.string	"Cuda compilation tools, release 13.0, V13.0.88"
        /*0030*/ 	.string	"Build cuda_13.0.r13.0/compiler.36424714_0"
        /*0030*/ 	.string	"-arch sm_100 "



//--------------------- .note.nv.cuinfo           --------------------------
	.section	.note.nv.cuinfo,"",@"SHT_NOTE"
	.sectionflags	@"SHF_NOTE_NV_CUINFO"
        /*0018*/ 	.short	0x0002
        /*001a*/ 	.short	0x001e
        /*001c*/ 	.short	0x0082
	.zero		2


//--------------------- .nv.info                  --------------------------
	.section	.nv.info,"",@"SHT_CUDA_INFO"
	.align	4


	//----- nvinfo : EIATTR_REGCOUNT
	.align		4
        /*0000*/ 	.byte	0x04, 0x2f
        /*0002*/ 	.short	(.L_1 - .L_0)
	.align		4
.L_0:
        /*0004*/ 	.word	index@(prmt)
        /*0008*/ 	.word	0x0000000c


	//----- nvinfo : EIATTR_FRAME_SIZE
	.align		4
.L_1:
        /*000c*/ 	.byte	0x04, 0x11
        /*000e*/ 	.short	(.L_3 - .L_2)
	.align		4
.L_2:
        /*0010*/ 	.word	index@(prmt)
        /*0014*/ 	.word	0x00000000


	//----- nvinfo : EIATTR_MIN_STACK_SIZE
	.align		4
.L_3:
        /*0018*/ 	.byte	0x04, 0x12
        /*001a*/ 	.short	(.L_5 - .L_4)
	.align		4
.L_4:
        /*001c*/ 	.word	index@(prmt)
        /*0020*/ 	.word	0x00000000
.L_5:


//--------------------- .nv.compat                --------------------------
	.section	.nv.compat,"",@"SHT_CUDA_COMPAT_INFO"
	.align	4
        /*0000*/ 	.byte	0x02, 0x09, 0x00, 0x00, 0x02, 0x02, 0x01, 0x00, 0x02, 0x05, 0x05, 0x00, 0x03, 0x07, 0x01, 0x01
        /*0010*/ 	.byte	0x02, 0x03, 0x00, 0x00, 0x02, 0x06, 0x01, 0x00, 0x04, 0x0b, 0x08, 0x00, 0x09, 0x00, 0x00, 0x00
        /*0020*/ 	.byte	0x00, 0x00, 0x00, 0x00


//--------------------- .nv.info.prmt             --------------------------
	.section	.nv.info.prmt,"",@"SHT_CUDA_INFO"
	.sectionflags	@""
	.align	4


	//----- nvinfo : EIATTR_CUDA_API_VERSION
	.align		4
        /*0000*/ 	.byte	0x04, 0x37
        /*0002*/ 	.short	(.L_7 - .L_6)
.L_6:
        /*0004*/ 	.word	0x00000082


	//----- nvinfo : EIATTR_KPARAM_INFO
	.align		4
.L_7:
        /*0008*/ 	.byte	0x04, 0x17
        /*000a*/ 	.short	(.L_9 - .L_8)
.L_8:
        /*000c*/ 	.word	0x00000000
        /*0010*/ 	.short	0x0001
        /*0012*/ 	.short	0x0008
        /*0014*/ 	.byte	0x00, 0xf0, 0x21, 0x00


	//----- nvinfo : EIATTR_KPARAM_INFO
	.align		4
.L_9:
        /*0018*/ 	.byte	0x04, 0x17
        /*001a*/ 	.short	(.L_11 - .L_10)
.L_10:
        /*001c*/ 	.word	0x00000000
        /*0020*/ 	.short	0x0000
        /*0022*/ 	.short	0x0000
        /*0024*/ 	.byte	0x00, 0xf0, 0x21, 0x00


	//----- nvinfo : EIATTR_SPARSE_MMA_MASK
	.align		4
.L_11:
        /*0028*/ 	.byte	0x03, 0x50
        /*002a*/ 	.short	0x0000


	//----- nvinfo : EIATTR_MAXREG_COUNT
	.align		4
        /*002c*/ 	.byte	0x03, 0x1b
        /*002e*/ 	.short	0x00ff


	//----- nvinfo : EIATTR_MERCURY_ISA_VERSION
	.align		4
        /*0030*/ 	.byte	0x03, 0x5f
        /*0032*/ 	.short	0x0101


	//----- nvinfo : EIATTR_VRC_CTA_INIT_COUNT
	.align		4
        /*0034*/ 	.byte	0x02, 0x4a
	.zero		1
	.zero		1


	//----- nvinfo : EIATTR_EXIT_INSTR_OFFSETS
	.align		4
        /*0038*/ 	.byte	0x04, 0x1c
        /*003a*/ 	.short	(.L_13 - .L_12)


	//   ....[0]....
.L_12:
        /*003c*/ 	.word	0x000000a0


	//----- nvinfo : EIATTR_CBANK_PARAM_SIZE
	.align		4
.L_13:
        /*0040*/ 	.byte	0x03, 0x19
        /*0042*/ 	.short	0x0010


	//----- nvinfo : EIATTR_PARAM_CBANK
	.align		4
        /*0044*/ 	.byte	0x04, 0x0a
        /*0046*/ 	.short	(.L_15 - .L_14)
	.align		4
.L_14:
        /*0048*/ 	.word	index@(.nv.constant0.prmt)
        /*004c*/ 	.short	0x0380
        /*004e*/ 	.short	0x0010


	//----- nvinfo : EIATTR_SW_WAR
	.align		4
.L_15:
        /*0050*/ 	.byte	0x04, 0x36
        /*0052*/ 	.short	(.L_17 - .L_16)
.L_16:
        /*0054*/ 	.word	0x00000008
.L_17:


//--------------------- .nv.callgraph             --------------------------
	.section	.nv.callgraph,"",@"SHT_CUDA_CALLGRAPH"
	.align	4
	.sectionentsize	8
	.align		4
        /*0000*/ 	.word	0x00000000
	.align		4
        /*0004*/ 	.word	0xffffffff
	.align		4
        /*0008*/ 	.word	0x00000000
	.align		4
        /*000c*/ 	.word	0xfffffffe
	.align		4
        /*0010*/ 	.word	0x00000000
	.align		4
        /*0014*/ 	.word	0xfffffffd
	.align		4
        /*0018*/ 	.word	0x00000000
	.align		4
        /*001c*/ 	.word	0xfffffffc


//--------------------- .text.prmt                --------------------------
	.section	.text.prmt,"ax",@progbits
	.align	128
        .global         prmt
        .type           prmt,@function
        .size           prmt,(.L_x_1 - prmt)
        .other          prmt,@"STO_CUDA_ENTRY STV_DEFAULT"
prmt:
.text.prmt:
[----:B------:R-:W-:Y:S08]  /*0000*/  LDC R1, c[0x0][0x37c] ;  /* 0x0000df00ff017b82 */ /* 0x000ff00000000800 */
[----:B------:R-:W0:Y:S01]  /*0010*/  LDC.64 R2, c[0x0][0x380] ;  /* 0x0000e000ff027b82 */ /* 0x000e220000000a00 */
[----:B------:R-:W0:Y:S02]  /*0020*/  LDCU.64 UR4, c[0x0][0x358] ;  /* 0x00006b00ff0477ac */ /* 0x000e240008000a00 */
[----:B0-----:R-:W2:Y:S04]  /*0030*/  LD.E R0, desc[UR4][R2.64] ;  /* 0x0000000402007980 */ /* 0x001ea8000c101900 */
[----:B------:R-:W2:Y:S01]  /*0040*/  LD.E R7, desc[UR4][R2.64+0x4] ;  /* 0x0000040402077980 */ /* 0x000ea2000c101900 */
[----:B------:R-:W0:Y:S01]  /*0050*/  LDC.64 R4, c[0x0][0x388] ;  /* 0x0000e200ff047b82 */ /* 0x000e220000000a00 */
[----:B--2---:R-:W-:-:S02]  /*0060*/  PRMT R9, R0, 0x7604, R7 ;  /* 0x0000760400097816 */ /* 0x004fc40000000007 */
[----:B------:R-:W-:-:S03]  /*0070*/  PRMT R7, R0, 0x7e0c, R7 ;  /* 0x00007e0c00077816 */ /* 0x000fc60000000007 */
[----:B0-----:R-:W-:Y:S04]  /*0080*/  ST.E desc[UR4][R4.64], R9 ;  /* 0x0000000904007985 */ /* 0x001fe8000c101904 */
[----:B------:R-:W-:Y:S01]  /*0090*/  ST.E desc[UR4][R4.64+0x4], R7 ;  /* 0x0000040704007985 */ /* 0x000fe2000c101904 */
[----:B------:R-:W-:Y:S05]  /*00a0*/  EXIT ;  /* 0x000000000000794d */ /* 0x000fea0003800000 */
.L_x_0:
[----:B------:R-:W-:-:S00]  /*00b0*/  BRA `(.L_x_0) ;  /* 0xfffffffc00fc7947 */ /* 0x000fc0000383ffff */
[----:B------:R-:W-:-:S00]  /*00c0*/  NOP ;  /* 0x0000000000007918 */ /* 0x000fc00000000000 */
        /* <DEDUP_REMOVED lines=11> */
.L_x_1:


//--------------------- .nv.shared.reserved.0     --------------------------
	.section	.nv.shared.reserved.0,"aw",@nobits
	.weak		__nv_reservedSMEM_offset_0_alias
	.size		__nv_reservedSMEM_offset_0_alias, 0, 64
	.other		__nv_reservedSMEM_offset_0_alias,@"STO_CUDA_RESERVED_SHARED STV_DEFAULT"
__nv_reservedSMEM_offset_0_alias:
	.zero		0
	.zero		64


//--------------------- .nv.constant0.prmt        --------------------------
	.section	.nv.constant0.prmt,"a",@progbits
	.sectionflags	@""
	.align	4
.nv.constant0.prmt:
	.zero		912


//--------------------- SYMBOLS --------------------------

	.type		.nv.reservedSmem.offset0,@object
	.size		.nv.reservedSmem.offset0,0x4
